//
// Generated by NVIDIA NVVM Compiler
//
// Compiler Build ID: CL-36424714
// Cuda compilation tools, release 13.0, V13.0.88
// Based on NVVM 20.0.0
//

.version 9.0
.target sm_100
.address_size 64

	// .globl	_Z6kernelPiS_

.visible .entry _Z6kernelPiS_(
	.param .u64 .ptr .align 1 _Z6kernelPiS__param_0,
	.param .u64 .ptr .align 1 _Z6kernelPiS__param_1
)
{
	.reg .pred 	%p<2>;
	.reg .b32 	%r<6>;
	.reg .b64 	%rd<8>;

	ld.param.u64 	%rd1, [_Z6kernelPiS__param_0];
	ld.param.u64 	%rd2, [_Z6kernelPiS__param_1];
	mov.u32 	%r2, %ctaid.x;
	mov.u32 	%r3, %ntid.x;
	mov.u32 	%r4, %tid.x;
	mad.lo.s32 	%r1, %r2, %r3, %r4;
	setp.gt.s32 	%p1, %r1, 9;
	@%p1 bra 	$L__BB0_2;
	cvta.to.global.u64 	%rd3, %rd1;
	cvta.to.global.u64 	%rd4, %rd2;
	mul.wide.s32 	%rd5, %r1, 4;
	add.s64 	%rd6, %rd3, %rd5;
	ld.global.u32 	%r5, [%rd6];
	add.s64 	%rd7, %rd4, %rd5;
	st.global.u32 	[%rd7], %r5;
$L__BB0_2:
	ret;

}


// ===== COMPILED SASS (sm_100) =====

	.target	sm_100

	.elftype	@"ET_EXEC"


//--------------------- .note.nv.tkinfo           --------------------------
	.section	.note.nv.tkinfo,"",@"SHT_NOTE"
	.sectionflags	@"SHF_NOTE_NV_TKINFO"
	.tkinfo
        /*0018*/ 	.word	0x00000002
        /*0030*/ 	.string	""
        /*0030*/ 	.string	"ptxas"
        /*0030*/ 	.string	"Cuda compilation tools, release 13.0, V13.0.88"
        /*0030*/ 	.string	"Build cuda_13.0.r13.0/compiler.36424714_0"
        /*0030*/ 	.string	"-arch sm_100 -m 64 "



//--------------------- .note.nv.cuinfo           --------------------------
	.section	.note.nv.cuinfo,"",@"SHT_NOTE"
	.sectionflags	@"SHF_NOTE_NV_CUINFO"
        /*0018*/ 	.short	0x0002
        /*001a*/ 	.short	0x0064
        /*001c*/ 	.short	0x0082
	.zero		2


//--------------------- .nv.info                  --------------------------
	.section	.nv.info,"",@"SHT_CUDA_INFO"
	.align	4


	//----- nvinfo : EIATTR_REGCOUNT
	.align		4
        /*0000*/ 	.byte	0x04, 0x2f
        /*0002*/ 	.short	(.L_1 - .L_0)
	.align		4
.L_0:
        /*0004*/ 	.word	index@(_Z6kernelPiS_)
        /*0008*/ 	.word	0x0000000a


	//----- nvinfo : EIATTR_FRAME_SIZE
	.align		4
.L_1:
        /*000c*/ 	.byte	0x04, 0x11
        /*000e*/ 	.short	(.L_3 - .L_2)
	.align		4
.L_2:
        /*0010*/ 	.word	index@(_Z6kernelPiS_)
        /*0014*/ 	.word	0x00000000


	//----- nvinfo : EIATTR_MIN_STACK_SIZE
	.align		4
.L_3:
        /*0018*/ 	.byte	0x04, 0x12
        /*001a*/ 	.short	(.L_5 - .L_4)
	.align		4
.L_4:
        /*001c*/ 	.word	index@(_Z6kernelPiS_)
        /*0020*/ 	.word	0x00000000
.L_5:


//--------------------- .nv.compat                --------------------------
	.section	.nv.compat,"",@"SHT_CUDA_COMPAT_INFO"
	.align	4
        /*0000*/ 	.byte	0x02, 0x09, 0x00, 0x00, 0x02, 0x02, 0x01, 0x00, 0x02, 0x05, 0x05, 0x00, 0x03, 0x07, 0x01, 0x01
        /*0010*/ 	.byte	0x02, 0x03, 0x00, 0x00, 0x02, 0x06, 0x01, 0x00, 0x04, 0x0b, 0x08, 0x00, 0x09, 0x00, 0x00, 0x00
        /*0020*/ 	.byte	0x00, 0x00, 0x00, 0x00


//--------------------- .nv.info._Z6kernelPiS_    --------------------------
	.section	.nv.info._Z6kernelPiS_,"",@"SHT_CUDA_INFO"
	.sectionflags	@""
	.align	4


	//----- nvinfo : EIATTR_CUDA_API_VERSION
	.align		4
        /*0000*/ 	.byte	0x04, 0x37
        /*0002*/ 	.short	(.L_7 - .L_6)
.L_6:
        /*0004*/ 	.word	0x00000082


	//----- nvinfo : EIATTR_KPARAM_INFO
	.align		4
.L_7:
        /*0008*/ 	.byte	0x04, 0x17
        /*000a*/ 	.short	(.L_9 - .L_8)
.L_8:
        /*000c*/ 	.word	0x00000000
        /*0010*/ 	.short	0x0001
        /*0012*/ 	.short	0x0008
        /*0014*/ 	.byte	0x00, 0xf5, 0x21, 0x00


	//----- nvinfo : EIATTR_KPARAM_INFO
	.align		4
.L_9:
        /*0018*/ 	.byte	0x04, 0x17
        /*001a*/ 	.short	(.L_11 - .L_10)
.L_10:
        /*001c*/ 	.word	0x00000000
        /*0020*/ 	.short	0x0000
        /*0022*/ 	.short	0x0000
        /*0024*/ 	.byte	0x00, 0xf5, 0x21, 0x00


	//----- nvinfo : EIATTR_SPARSE_MMA_MASK
	.align		4
.L_11:
        /*0028*/ 	.byte	0x03, 0x50
        /*002a*/ 	.short	0x0000


	//----- nvinfo : EIATTR_MAXREG_COUNT
	.align		4
        /*002c*/ 	.byte	0x03, 0x1b
        /*002e*/ 	.short	0x00ff


	//----- nvinfo : EIATTR_MERCURY_ISA_VERSION
	.align		4
        /*0030*/ 	.byte	0x03, 0x5f
        /*0032*/ 	.short	0x0101


	//----- nvinfo : EIATTR_VRC_CTA_INIT_COUNT
	.align		4
        /*0034*/ 	.byte	0x02, 0x4a
	.zero		1
	.zero		1


	//----- nvinfo : EIATTR_EXIT_INSTR_OFFSETS
	.align		4
        /*0038*/ 	.byte	0x04, 0x1c
        /*003a*/ 	.short	(.L_13 - .L_12)


	//   ....[0]....
.L_12:
        /*003c*/ 	.word	0x00000060


	//   ....[1]....
        /*0040*/ 	.word	0x000000e0


	//----- nvinfo : EIATTR_CBANK_PARAM_SIZE
	.align		4
.L_13:
        /*0044*/ 	.byte	0x03, 0x19
        /*0046*/ 	.short	0x0010


	//----- nvinfo : EIATTR_PARAM_CBANK
	.align		4
        /*0048*/ 	.byte	0x04, 0x0a
        /*004a*/ 	.short	(.L_15 - .L_14)
	.align		4
.L_14:
        /*004c*/ 	.word	index@(.nv.constant0._Z6kernelPiS_)
        /*0050*/ 	.short	0x0380
        /*0052*/ 	.short	0x0010


	//----- nvinfo : EIATTR_SW_WAR
	.align		4
.L_15:
        /*0054*/ 	.byte	0x04, 0x36
        /*0056*/ 	.short	(.L_17 - .L_16)
.L_16:
        /*0058*/ 	.word	0x00000008
.L_17:


//--------------------- .nv.callgraph             --------------------------
	.section	.nv.callgraph,"",@"SHT_CUDA_CALLGRAPH"
	.align	4
	.sectionentsize	8
	.align		4
        /*0000*/ 	.word	0x00000000
	.align		4
        /*0004*/ 	.word	0xffffffff
	.align		4
        /*0008*/ 	.word	0x00000000
	.align		4
        /*000c*/ 	.word	0xfffffffe
	.align		4
        /*0010*/ 	.word	0x00000000
	.align		4
        /*0014*/ 	.word	0xfffffffd
	.align		4
        /*0018*/ 	.word	0x00000000
	.align		4
        /*001c*/ 	.word	0xfffffffc


//--------------------- .text._Z6kernelPiS_       --------------------------
	.section	.text._Z6kernelPiS_,"ax",@progbits
	.align	128
        .global         _Z6kernelPiS_
        .type           _Z6kernelPiS_,@function
        .size           _Z6kernelPiS_,(.L_x_1 - _Z6kernelPiS_)
        .other          _Z6kernelPiS_,@"STO_CUDA_ENTRY STV_DEFAULT"
_Z6kernelPiS_:
.text._Z6kernelPiS_:
[----:B------:R-:W-:Y:S01]  /*0000*/  LDC R1, c[0x0][0x37c] ;  /* 0x0000df00ff017b82 */ /* 0x000fe20000000800 */
[----:B------:R-:W0:Y:S07]  /*0010*/  S2R R0, SR_TID.X ;  /* 0x0000000000007919 */ /* 0x000e2e0000002100 */
[----:B------:R-:W0:Y:S08]  /*0020*/  S2UR UR4, SR_CTAID.X ;  /* 0x00000000000479c3 */ /* 0x000e300000002500 */
[----:B------:R-:W0:Y:S02]  /*0030*/  LDC R7, c[0x0][0x360] ;  /* 0x0000d800ff077b82 */ /* 0x000e240000000800 */
[----:B0-----:R-:W-:-:S05]  /*0040*/  IMAD R7, R7, UR4, R0 ;  /* 0x0000000407077c24 */ /* 0x001fca000f8e0200 */
[----:B------:R-:W-:-:S13]  /*0050*/  ISETP.GT.AND P0, PT, R7, 0x9, PT ;  /* 0x000000090700780c */ /* 0x000fda0003f04270 */
[----:B------:R-:W-:Y:S05]  /*0060*/  @P0 EXIT ;  /* 0x000000000000094d */ /* 0x000fea0003800000 */
[----:B------:R-:W0:Y:S01]  /*0070*/  LDC.64 R2, c[0x0][0x380] ;  /* 0x0000e000ff027b82 */ /* 0x000e220000000a00 */
[----:B------:R-:W1:Y:S07]  /*0080*/  LDCU.64 UR4, c[0x0][0x358] ;  /* 0x00006b00ff0477ac */ /* 0x000e6e0008000a00 */
[----:B------:R-:W2:Y:S01]  /*0090*/  LDC.64 R4, c[0x0][0x388] ;  /* 0x0000e200ff047b82 */ /* 0x000ea20000000a00 */
[----:B0-----:R-:W-:-:S06]  /*00a0*/  IMAD.WIDE R2, R7, 0x4, R2 ;  /* 0x0000000407027825 */ /* 0x001fcc00078e0202 */
[----:B-1----:R-:W3:Y:S01]  /*00b0*/  LDG.E R3, desc[UR4][R2.64] ;  /* 0x0000000402037981 */ /* 0x002ee2000c1e1900 */
[----:B--2---:R-:W-:-:S05]  /*00c0*/  IMAD.WIDE R4, R7, 0x4, R4 ;  /* 0x0000000407047825 */ /* 0x004fca00078e0204 */
[----:B---3--:R-:W-:Y:S01]  /*00d0*/  STG.E desc[UR4][R4.64], R3 ;  /* 0x0000000304007986 */ /* 0x008fe2000c101904 */
[----:B------:R-:W-:Y:S05]  /*00e0*/  EXIT ;  /* 0x000000000000794d */ /* 0x000fea0003800000 */
.L_x_0:
[----:B------:R-:W-:-:S00]  /*00f0*/  BRA `(.L_x_0) ;  /* 0xfffffffc00fc7947 */ /* 0x000fc0000383ffff */
[----:B------:R-:W-:-:S00]  /*0100*/  NOP ;  /* 0x0000000000007918 */ /* 0x000fc00000000000 */
[----:B------:R-:W-:-:S00]  /*0110*/  NOP ;  /* 0x0000000000007918 */ /* 0x000fc00000000000 */
[----:B------:R-:W-:-:S00]  /*0120*/  NOP ;  /* 0x0000000000007918 */ /* 0x000fc00000000000 */
[----:B------:R-:W-:-:S00]  /*0130*/  NOP ;  /* 0x0000000000007918 */ /* 0x000fc00000000000 */
[----:B------:R-:W-:-:S00]  /*0140*/  NOP ;  /* 0x0000000000007918 */ /* 0x000fc00000000000 */
[----:B------:R-:W-:-:S00]  /*0150*/  NOP ;  /* 0x0000000000007918 */ /* 0x000fc00000000000 */
[----:B------:R-:W-:-:S00]  /*0160*/  NOP ;  /* 0x0000000000007918 */ /* 0x000fc00000000000 */
[----:B------:R-:W-:-:S00]  /*0170*/  NOP ;  /* 0x0000000000007918 */ /* 0x000fc00000000000 */
.L_x_1:


//--------------------- .nv.shared.reserved.0     --------------------------
	.section	.nv.shared.reserved.0,"aw",@nobits
	.weak		__nv_reservedSMEM_offset_0_alias
	.size		__nv_reservedSMEM_offset_0_alias, 0, 64
	.other		__nv_reservedSMEM_offset_0_alias,@"STO_CUDA_RESERVED_SHARED STV_DEFAULT"
__nv_reservedSMEM_offset_0_alias:
	.zero		0
	.zero		64


//--------------------- .nv.constant0._Z6kernelPiS_ --------------------------
	.section	.nv.constant0._Z6kernelPiS_,"a",@progbits
	.sectionflags	@""
	.align	4
.nv.constant0._Z6kernelPiS_:
	.zero		912


//--------------------- SYMBOLS --------------------------

	.type		.nv.reservedSmem.offset0,@object
	.size		.nv.reservedSmem.offset0,0x4
